//
// Generated by NVIDIA NVVM Compiler
//
// Compiler Build ID: CL-36424714
// Cuda compilation tools, release 13.0, V13.0.88
// Based on NVVM 20.0.0
//

.version 9.0
.target sm_100
.address_size 64

	// .globl	_Z4gemmPfS_S_iii

.visible .entry _Z4gemmPfS_S_iii(
	.param .u64 .ptr .align 1 _Z4gemmPfS_S_iii_param_0,
	.param .u64 .ptr .align 1 _Z4gemmPfS_S_iii_param_1,
	.param .u64 .ptr .align 1 _Z4gemmPfS_S_iii_param_2,
	.param .u32 _Z4gemmPfS_S_iii_param_3,
	.param .u32 _Z4gemmPfS_S_iii_param_4,
	.param .u32 _Z4gemmPfS_S_iii_param_5
)
{
	.reg .pred 	%p<14>;
	.reg .b32 	%r<79>;
	.reg .b32 	%f<97>;
	.reg .b64 	%rd<63>;

	ld.param.u64 	%rd8, [_Z4gemmPfS_S_iii_param_0];
	ld.param.u64 	%rd9, [_Z4gemmPfS_S_iii_param_1];
	ld.param.u64 	%rd7, [_Z4gemmPfS_S_iii_param_2];
	ld.param.u32 	%r41, [_Z4gemmPfS_S_iii_param_3];
	ld.param.u32 	%r42, [_Z4gemmPfS_S_iii_param_4];
	ld.param.u32 	%r43, [_Z4gemmPfS_S_iii_param_5];
	cvta.to.global.u64 	%rd1, %rd9;
	cvta.to.global.u64 	%rd2, %rd8;
	mov.u32 	%r44, %ntid.x;
	mov.u32 	%r45, %ctaid.x;
	mov.u32 	%r46, %tid.x;
	mad.lo.s32 	%r1, %r44, %r45, %r46;
	rem.s32 	%r2, %r1, %r42;
	setp.lt.s32 	%p2, %r43, 1;
	mov.f32 	%f76, 0f00000000;
	@%p2 bra 	$L__BB0_40;
	div.s32 	%r48, %r1, %r42;
	setp.ge.s32 	%p3, %r48, %r41;
	setp.lt.s32 	%p4, %r42, 0;
	or.pred  	%p1, %p4, %p3;
	mul.lo.s32 	%r3, %r48, %r43;
	and.b32  	%r4, %r43, 7;
	setp.lt.u32 	%p5, %r43, 8;
	mov.f32 	%f76, 0f00000000;
	mov.b32 	%r77, 0;
	@%p5 bra 	$L__BB0_20;
	and.b32  	%r77, %r43, 2147483640;
	shl.b32 	%r6, %r42, 3;
	add.s32 	%r73, %r2, %r42;
	shl.b32 	%r49, %r42, 1;
	add.s32 	%r72, %r2, %r49;
	mad.lo.s32 	%r71, %r42, 3, %r2;
	mul.wide.s32 	%rd10, %r3, 4;
	add.s64 	%rd11, %rd10, %rd2;
	add.s64 	%rd62, %rd11, 16;
	shl.b32 	%r50, %r42, 2;
	add.s32 	%r70, %r2, %r50;
	neg.s32 	%r69, %r77;
	mad.lo.s32 	%r68, %r42, 7, %r2;
	mad.lo.s32 	%r67, %r42, 6, %r2;
	mad.lo.s32 	%r66, %r42, 5, %r2;
	mov.f32 	%f76, 0f00000000;
	mov.u32 	%r74, %r2;
	mov.u32 	%r75, %r3;
$L__BB0_3:
	.pragma "nounroll";
	@%p1 bra 	$L__BB0_5;
	mul.wide.s32 	%rd12, %r75, 4;
	add.s64 	%rd13, %rd2, %rd12;
	ld.global.f32 	%f43, [%rd13];
	mul.wide.s32 	%rd14, %r74, 4;
	add.s64 	%rd15, %rd1, %rd14;
	ld.global.f32 	%f44, [%rd15];
	fma.rn.f32 	%f76, %f43, %f44, %f76;
$L__BB0_5:
	@%p1 bra 	$L__BB0_7;
	ld.global.f32 	%f45, [%rd62+-12];
	mul.wide.s32 	%rd16, %r73, 4;
	add.s64 	%rd17, %rd1, %rd16;
	ld.global.f32 	%f46, [%rd17];
	fma.rn.f32 	%f76, %f45, %f46, %f76;
$L__BB0_7:
	@%p1 bra 	$L__BB0_9;
	ld.global.f32 	%f47, [%rd62+-8];
	mul.wide.s32 	%rd18, %r72, 4;
	add.s64 	%rd19, %rd1, %rd18;
	ld.global.f32 	%f48, [%rd19];
	fma.rn.f32 	%f76, %f47, %f48, %f76;
$L__BB0_9:
	@%p1 bra 	$L__BB0_11;
	ld.global.f32 	%f49, [%rd62+-4];
	mul.wide.s32 	%rd20, %r71, 4;
	add.s64 	%rd21, %rd1, %rd20;
	ld.global.f32 	%f50, [%rd21];
	fma.rn.f32 	%f76, %f49, %f50, %f76;
$L__BB0_11:
	@%p1 bra 	$L__BB0_13;
	ld.global.f32 	%f51, [%rd62];
	mul.wide.s32 	%rd22, %r70, 4;
	add.s64 	%rd23, %rd1, %rd22;
	ld.global.f32 	%f52, [%rd23];
	fma.rn.f32 	%f76, %f51, %f52, %f76;
$L__BB0_13:
	@%p1 bra 	$L__BB0_15;
	ld.global.f32 	%f53, [%rd62+4];
	mul.wide.s32 	%rd24, %r66, 4;
	add.s64 	%rd25, %rd1, %rd24;
	ld.global.f32 	%f54, [%rd25];
	fma.rn.f32 	%f76, %f53, %f54, %f76;
$L__BB0_15:
	@%p1 bra 	$L__BB0_17;
	ld.global.f32 	%f55, [%rd62+8];
	mul.wide.s32 	%rd26, %r67, 4;
	add.s64 	%rd27, %rd1, %rd26;
	ld.global.f32 	%f56, [%rd27];
	fma.rn.f32 	%f76, %f55, %f56, %f76;
$L__BB0_17:
	@%p1 bra 	$L__BB0_19;
	ld.global.f32 	%f57, [%rd62+12];
	mul.wide.s32 	%rd28, %r68, 4;
	add.s64 	%rd29, %rd1, %rd28;
	ld.global.f32 	%f58, [%rd29];
	fma.rn.f32 	%f76, %f57, %f58, %f76;
$L__BB0_19:
	add.s32 	%r75, %r75, 8;
	add.s32 	%r74, %r74, %r6;
	add.s32 	%r73, %r73, %r6;
	add.s32 	%r72, %r72, %r6;
	add.s32 	%r71, %r71, %r6;
	add.s64 	%rd62, %rd62, 32;
	add.s32 	%r70, %r70, %r6;
	add.s32 	%r69, %r69, 8;
	add.s32 	%r68, %r68, %r6;
	add.s32 	%r67, %r67, %r6;
	add.s32 	%r66, %r66, %r6;
	setp.ne.s32 	%p6, %r69, 0;
	@%p6 bra 	$L__BB0_3;
$L__BB0_20:
	setp.eq.s32 	%p7, %r4, 0;
	@%p7 bra 	$L__BB0_40;
	and.b32  	%r36, %r43, 3;
	setp.lt.u32 	%p8, %r4, 4;
	@%p8 bra 	$L__BB0_31;
	@%p1 bra 	$L__BB0_24;
	add.s32 	%r51, %r77, %r3;
	mul.wide.s32 	%rd30, %r51, 4;
	add.s64 	%rd31, %rd2, %rd30;
	ld.global.f32 	%f60, [%rd31];
	mad.lo.s32 	%r52, %r77, %r42, %r2;
	mul.wide.s32 	%rd32, %r52, 4;
	add.s64 	%rd33, %rd1, %rd32;
	ld.global.f32 	%f61, [%rd33];
	fma.rn.f32 	%f76, %f60, %f61, %f76;
$L__BB0_24:
	cvt.s64.s32 	%rd34, %r3;
	cvt.u64.u32 	%rd35, %r77;
	add.s64 	%rd36, %rd35, %rd34;
	shl.b64 	%rd37, %rd36, 2;
	add.s64 	%rd6, %rd2, %rd37;
	@%p1 bra 	$L__BB0_26;
	ld.global.f32 	%f62, [%rd6+4];
	mad.lo.s32 	%r53, %r42, %r77, %r42;
	add.s32 	%r54, %r53, %r2;
	mul.wide.s32 	%rd38, %r54, 4;
	add.s64 	%rd39, %rd1, %rd38;
	ld.global.f32 	%f63, [%rd39];
	fma.rn.f32 	%f76, %f62, %f63, %f76;
$L__BB0_26:
	@%p1 bra 	$L__BB0_28;
	add.s32 	%r55, %r77, 2;
	ld.global.f32 	%f64, [%rd6+8];
	mad.lo.s32 	%r56, %r55, %r42, %r2;
	mul.wide.s32 	%rd40, %r56, 4;
	add.s64 	%rd41, %rd1, %rd40;
	ld.global.f32 	%f65, [%rd41];
	fma.rn.f32 	%f76, %f64, %f65, %f76;
$L__BB0_28:
	@%p1 bra 	$L__BB0_30;
	add.s32 	%r57, %r77, 3;
	ld.global.f32 	%f66, [%rd6+12];
	mad.lo.s32 	%r58, %r57, %r42, %r2;
	mul.wide.s32 	%rd42, %r58, 4;
	add.s64 	%rd43, %rd1, %rd42;
	ld.global.f32 	%f67, [%rd43];
	fma.rn.f32 	%f76, %f66, %f67, %f76;
$L__BB0_30:
	add.s32 	%r77, %r77, 4;
$L__BB0_31:
	setp.eq.s32 	%p9, %r36, 0;
	@%p9 bra 	$L__BB0_40;
	setp.eq.s32 	%p10, %r36, 1;
	mov.f32 	%f95, %f76;
	@%p10 bra 	$L__BB0_38;
	@%p1 bra 	$L__BB0_35;
	add.s32 	%r59, %r77, %r3;
	mul.wide.s32 	%rd44, %r59, 4;
	add.s64 	%rd45, %rd2, %rd44;
	ld.global.f32 	%f69, [%rd45];
	mad.lo.s32 	%r60, %r77, %r42, %r2;
	mul.wide.s32 	%rd46, %r60, 4;
	add.s64 	%rd47, %rd1, %rd46;
	ld.global.f32 	%f70, [%rd47];
	fma.rn.f32 	%f76, %f69, %f70, %f76;
$L__BB0_35:
	@%p1 bra 	$L__BB0_37;
	cvt.s64.s32 	%rd48, %r3;
	cvt.u64.u32 	%rd49, %r77;
	add.s64 	%rd50, %rd49, %rd48;
	shl.b64 	%rd51, %rd50, 2;
	add.s64 	%rd52, %rd2, %rd51;
	ld.global.f32 	%f71, [%rd52+4];
	mad.lo.s32 	%r61, %r42, %r77, %r42;
	add.s32 	%r62, %r61, %r2;
	mul.wide.s32 	%rd53, %r62, 4;
	add.s64 	%rd54, %rd1, %rd53;
	ld.global.f32 	%f72, [%rd54];
	fma.rn.f32 	%f76, %f71, %f72, %f76;
$L__BB0_37:
	add.s32 	%r77, %r77, 2;
	mov.f32 	%f95, %f76;
$L__BB0_38:
	and.b32  	%r63, %r43, 1;
	setp.eq.b32 	%p11, %r63, 1;
	not.pred 	%p12, %p11;
	or.pred  	%p13, %p12, %p1;
	selp.f32 	%f76, %f95, %f76, %p11;
	@%p13 bra 	$L__BB0_40;
	add.s32 	%r64, %r77, %r3;
	mul.wide.s32 	%rd55, %r64, 4;
	add.s64 	%rd56, %rd2, %rd55;
	ld.global.f32 	%f73, [%rd56];
	mad.lo.s32 	%r65, %r77, %r42, %r2;
	mul.wide.s32 	%rd57, %r65, 4;
	add.s64 	%rd58, %rd1, %rd57;
	ld.global.f32 	%f74, [%rd58];
	fma.rn.f32 	%f76, %f73, %f74, %f95;
$L__BB0_40:
	cvta.to.global.u64 	%rd59, %rd7;
	mul.wide.s32 	%rd60, %r1, 4;
	add.s64 	%rd61, %rd59, %rd60;
	st.global.f32 	[%rd61], %f76;
	ret;

}


// ===== COMPILED SASS (sm_100) =====

	.target	sm_100

	.elftype	@"ET_EXEC"


//--------------------- .note.nv.tkinfo           --------------------------
	.section	.note.nv.tkinfo,"",@"SHT_NOTE"
	.sectionflags	@"SHF_NOTE_NV_TKINFO"
	.tkinfo
        /*0018*/ 	.word	0x00000002
        /*0030*/ 	.string	""
        /*0030*/ 	.string	"ptxas"
        /*0030*/ 	.string	"Cuda compilation tools, release 13.0, V13.0.88"
        /*0030*/ 	.string	"Build cuda_13.0.r13.0/compiler.36424714_0"
        /*0030*/ 	.string	"-arch sm_100 -m 64 "



//--------------------- .note.nv.cuinfo           --------------------------
	.section	.note.nv.cuinfo,"",@"SHT_NOTE"
	.sectionflags	@"SHF_NOTE_NV_CUINFO"
        /*0018*/ 	.short	0x0002
        /*001a*/ 	.short	0x0064
        /*001c*/ 	.short	0x0082
	.zero		2


//--------------------- .nv.info                  --------------------------
	.section	.nv.info,"",@"SHT_CUDA_INFO"
	.align	4


	//----- nvinfo : EIATTR_REGCOUNT
	.align		4
        /*0000*/ 	.byte	0x04, 0x2f
        /*0002*/ 	.short	(.L_1 - .L_0)
	.align		4
.L_0:
        /*0004*/ 	.word	index@(_Z4gemmPfS_S_iii)
        /*0008*/ 	.word	0x00000020


	//----- nvinfo : EIATTR_FRAME_SIZE
	.align		4
.L_1:
        /*000c*/ 	.byte	0x04, 0x11
        /*000e*/ 	.short	(.L_3 - .L_2)
	.align		4
.L_2:
        /*0010*/ 	.word	index@(_Z4gemmPfS_S_iii)
        /*0014*/ 	.word	0x00000000


	//----- nvinfo : EIATTR_MIN_STACK_SIZE
	.align		4
.L_3:
        /*0018*/ 	.byte	0x04, 0x12
        /*001a*/ 	.short	(.L_5 - .L_4)
	.align		4
.L_4:
        /*001c*/ 	.word	index@(_Z4gemmPfS_S_iii)
        /*0020*/ 	.word	0x00000000
.L_5:


//--------------------- .nv.compat                --------------------------
	.section	.nv.compat,"",@"SHT_CUDA_COMPAT_INFO"
	.align	4
        /*0000*/ 	.byte	0x02, 0x09, 0x00, 0x00, 0x02, 0x02, 0x01, 0x00, 0x02, 0x05, 0x05, 0x00, 0x03, 0x07, 0x01, 0x01
        /*0010*/ 	.byte	0x02, 0x03, 0x00, 0x00, 0x02, 0x06, 0x01, 0x00, 0x04, 0x0b, 0x08, 0x00, 0x09, 0x00, 0x00, 0x00
        /*0020*/ 	.byte	0x00, 0x00, 0x00, 0x00


//--------------------- .nv.info._Z4gemmPfS_S_iii --------------------------
	.section	.nv.info._Z4gemmPfS_S_iii,"",@"SHT_CUDA_INFO"
	.sectionflags	@""
	.align	4


	//----- nvinfo : EIATTR_CUDA_API_VERSION
	.align		4
        /*0000*/ 	.byte	0x04, 0x37
        /*0002*/ 	.short	(.L_7 - .L_6)
.L_6:
        /*0004*/ 	.word	0x00000082


	//----- nvinfo : EIATTR_KPARAM_INFO
	.align		4
.L_7:
        /*0008*/ 	.byte	0x04, 0x17
        /*000a*/ 	.short	(.L_9 - .L_8)
.L_8:
        /*000c*/ 	.word	0x00000000
        /*0010*/ 	.short	0x0005
        /*0012*/ 	.short	0x0020
        /*0014*/ 	.byte	0x00, 0xf0, 0x11, 0x00


	//----- nvinfo : EIATTR_KPARAM_INFO
	.align		4
.L_9:
        /*0018*/ 	.byte	0x04, 0x17
        /*001a*/ 	.short	(.L_11 - .L_10)
.L_10:
        /*001c*/ 	.word	0x00000000
        /*0020*/ 	.short	0x0004
        /*0022*/ 	.short	0x001c
        /*0024*/ 	.byte	0x00, 0xf0, 0x11, 0x00


	//----- nvinfo : EIATTR_KPARAM_INFO
	.align		4
.L_11:
        /*0028*/ 	.byte	0x04, 0x17
        /*002a*/ 	.short	(.L_13 - .L_12)
.L_12:
        /*002c*/ 	.word	0x00000000
        /*0030*/ 	.short	0x0003
        /*0032*/ 	.short	0x0018
        /*0034*/ 	.byte	0x00, 0xf0, 0x11, 0x00


	//----- nvinfo : EIATTR_KPARAM_INFO
	.align		4
.L_13:
        /*0038*/ 	.byte	0x04, 0x17
        /*003a*/ 	.short	(.L_15 - .L_14)
.L_14:
        /*003c*/ 	.word	0x00000000
        /*0040*/ 	.short	0x0002
        /*0042*/ 	.short	0x0010
        /*0044*/ 	.byte	0x00, 0xf5, 0x21, 0x00


	//----- nvinfo : EIATTR_KPARAM_INFO
	.align		4
.L_15:
        /*0048*/ 	.byte	0x04, 0x17
        /*004a*/ 	.short	(.L_17 - .L_16)
.L_16:
        /*004c*/ 	.word	0x00000000
        /*0050*/ 	.short	0x0001
        /*0052*/ 	.short	0x0008
        /*0054*/ 	.byte	0x00, 0xf5, 0x21, 0x00


	//----- nvinfo : EIATTR_KPARAM_INFO
	.align		4
.L_17:
        /*0058*/ 	.byte	0x04, 0x17
        /*005a*/ 	.short	(.L_19 - .L_18)
.L_18:
        /*005c*/ 	.word	0x00000000
        /*0060*/ 	.short	0x0000
        /*0062*/ 	.short	0x0000
        /*0064*/ 	.byte	0x00, 0xf5, 0x21, 0x00


	//----- nvinfo : EIATTR_SPARSE_MMA_MASK
	.align		4
.L_19:
        /*0068*/ 	.byte	0x03, 0x50
        /*006a*/ 	.short	0x0000


	//----- nvinfo : EIATTR_MAXREG_COUNT
	.align		4
        /*006c*/ 	.byte	0x03, 0x1b
        /*006e*/ 	.short	0x00ff


	//----- nvinfo : EIATTR_MERCURY_ISA_VERSION
	.align		4
        /*0070*/ 	.byte	0x03, 0x5f
        /*0072*/ 	.short	0x0101


	//----- nvinfo : EIATTR_VRC_CTA_INIT_COUNT
	.align		4
        /*0074*/ 	.byte	0x02, 0x4a
	.zero		1
	.zero		1


	//----- nvinfo : EIATTR_EXIT_INSTR_OFFSETS
	.align		4
        /*0078*/ 	.byte	0x04, 0x1c
        /*007a*/ 	.short	(.L_21 - .L_20)


	//   ....[0]....
.L_20:
        /*007c*/ 	.word	0x00000d50


	//----- nvinfo : EIATTR_CBANK_PARAM_SIZE
	.align		4
.L_21:
        /*0080*/ 	.byte	0x03, 0x19
        /*0082*/ 	.short	0x0024


	//----- nvinfo : EIATTR_PARAM_CBANK
	.align		4
        /*0084*/ 	.byte	0x04, 0x0a
        /*0086*/ 	.short	(.L_23 - .L_22)
	.align		4
.L_22:
        /*0088*/ 	.word	index@(.nv.constant0._Z4gemmPfS_S_iii)
        /*008c*/ 	.short	0x0380
        /*008e*/ 	.short	0x0024


	//----- nvinfo : EIATTR_SW_WAR
	.align		4
.L_23:
        /*0090*/ 	.byte	0x04, 0x36
        /*0092*/ 	.short	(.L_25 - .L_24)
.L_24:
        /*0094*/ 	.word	0x00000008
.L_25:


//--------------------- .nv.callgraph             --------------------------
	.section	.nv.callgraph,"",@"SHT_CUDA_CALLGRAPH"
	.align	4
	.sectionentsize	8
	.align		4
        /*0000*/ 	.word	0x00000000
	.align		4
        /*0004*/ 	.word	0xffffffff
	.align		4
        /*0008*/ 	.word	0x00000000
	.align		4
        /*000c*/ 	.word	0xfffffffe
	.align		4
        /*0010*/ 	.word	0x00000000
	.align		4
        /*0014*/ 	.word	0xfffffffd
	.align		4
        /*0018*/ 	.word	0x00000000
	.align		4
        /*001c*/ 	.word	0xfffffffc


//--------------------- .text._Z4gemmPfS_S_iii    --------------------------
	.section	.text._Z4gemmPfS_S_iii,"ax",@progbits
	.align	128
        .global         _Z4gemmPfS_S_iii
        .type           _Z4gemmPfS_S_iii,@function
        .size           _Z4gemmPfS_S_iii,(.L_x_6 - _Z4gemmPfS_S_iii)
        .other          _Z4gemmPfS_S_iii,@"STO_CUDA_ENTRY STV_DEFAULT"
_Z4gemmPfS_S_iii:
.text._Z4gemmPfS_S_iii:
[----:B------:R-:W-:Y:S01]  /*0000*/  LDC R1, c[0x0][0x37c] ;  /* 0x0000df00ff017b82 */ /* 0x000fe20000000800 */
[----:B------:R-:W0:Y:S01]  /*0010*/  LDCU UR4, c[0x0][0x39c] ;  /* 0x00007380ff0477ac */ /* 0x000e220008000800 */
[----:B------:R-:W1:Y:S01]  /*0020*/  S2R R0, SR_CTAID.X ;  /* 0x0000000000007919 */ /* 0x000e620000002500 */
[----:B------:R-:W2:Y:S01]  /*0030*/  LDCU.64 UR8, c[0x0][0x358] ;  /* 0x00006b00ff0877ac */ /* 0x000ea20008000a00 */
[----:B------:R-:W1:Y:S01]  /*0040*/  S2R R5, SR_TID.X ;  /* 0x0000000000057919 */ /* 0x000e620000002100 */
[----:B0-----:R-:W-:Y:S01]  /*0050*/  MOV R26, UR4 ;  /* 0x00000004001a7c02 */ /* 0x001fe20008000f00 */
[----:B------:R-:W1:Y:S03]  /*0060*/  LDCU UR4, c[0x0][0x360] ;  /* 0x00006c00ff0477ac */ /* 0x000e660008000800 */
[----:B------:R-:W-:-:S04]  /*0070*/  IABS R7, R26 ;  /* 0x0000001a00077213 */ /* 0x000fc80000000000 */
[----:B------:R-:W0:Y:S01]  /*0080*/  I2F.RP R4, R7 ;  /* 0x0000000700047306 */ /* 0x000e220000209400 */
[----:B-1----:R-:W-:Y:S01]  /*0090*/  IMAD R0, R0, UR4, R5 ;  /* 0x0000000400007c24 */ /* 0x002fe2000f8e0205 */
[----:B------:R-:W1:Y:S06]  /*00a0*/  LDCU UR4, c[0x0][0x3a0] ;  /* 0x00007400ff0477ac */ /* 0x000e6c0008000800 */
[----:B0-----:R-:W0:Y:S01]  /*00b0*/  MUFU.RCP R4, R4 ;  /* 0x0000000400047308 */ /* 0x001e220000001000 */
[----:B------:R-:W-:Y:S01]  /*00c0*/  ISETP.GE.AND P2, PT, R0, RZ, PT ;  /* 0x000000ff0000720c */ /* 0x000fe20003f46270 */
[----:B-1----:R-:W-:Y:S01]  /*00d0*/  UISETP.GE.AND UP0, UPT, UR4, 0x1, UPT ;  /* 0x000000010400788c */ /* 0x002fe2000bf06270 */
[----:B0-----:R-:W-:-:S02]  /*00e0*/  IADD3 R2, PT, PT, R4, 0xffffffe, RZ ;  /* 0x0ffffffe04027810 */ /* 0x001fc40007ffe0ff */
[----:B------:R-:W-:-:S03]  /*00f0*/  IABS R4, R0 ;  /* 0x0000000000047213 */ /* 0x000fc60000000000 */
[----:B------:R0:W1:Y:S02]  /*0100*/  F2I.FTZ.U32.TRUNC.NTZ R3, R2 ;  /* 0x0000000200037305 */ /* 0x000064000021f000 */
[----:B0-----:R-:W-:Y:S02]  /*0110*/  HFMA2 R2, -RZ, RZ, 0, 0 ;  /* 0x00000000ff027431 */ /* 0x001fe400000001ff */
[----:B-1----:R-:W-:-:S04]  /*0120*/  IMAD.MOV R6, RZ, RZ, -R3 ;  /* 0x000000ffff067224 */ /* 0x002fc800078e0a03 */
[----:B------:R-:W-:-:S04]  /*0130*/  IMAD R5, R6, R7, RZ ;  /* 0x0000000706057224 */ /* 0x000fc800078e02ff */
[----:B------:R-:W-:-:S06]  /*0140*/  IMAD.HI.U32 R3, R3, R5, R2 ;  /* 0x0000000503037227 */ /* 0x000fcc00078e0002 */
[----:B------:R-:W-:-:S05]  /*0150*/  IMAD.HI.U32 R3, R3, R4, RZ ;  /* 0x0000000403037227 */ /* 0x000fca00078e00ff */
[----:B------:R-:W-:-:S05]  /*0160*/  IADD3 R2, PT, PT, -R3, RZ, RZ ;  /* 0x000000ff03027210 */ /* 0x000fca0007ffe1ff */
[----:B------:R-:W-:Y:S01]  /*0170*/  IMAD R4, R7, R2, R4 ;  /* 0x0000000207047224 */ /* 0x000fe200078e0204 */
[----:B------:R-:W-:-:S04]  /*0180*/  MOV R2, RZ ;  /* 0x000000ff00027202 */ /* 0x000fc80000000f00 */
[----:B------:R-:W-:-:S13]  /*0190*/  ISETP.GT.U32.AND P1, PT, R7, R4, PT ;  /* 0x000000040700720c */ /* 0x000fda0003f24070 */
[----:B------:R-:W-:-:S05]  /*01a0*/  @!P1 IMAD.IADD R4, R4, 0x1, -R7 ;  /* 0x0000000104049824 */ /* 0x000fca00078e0a07 */
[----:B------:R-:W-:Y:S02]  /*01b0*/  ISETP.GT.U32.AND P0, PT, R7, R4, PT ;  /* 0x000000040700720c */ /* 0x000fe40003f04070 */
[----:B------:R-:W-:-:S04]  /*01c0*/  IADD3 R5, PT, PT, R4, -R7, RZ ;  /* 0x8000000704057210 */ /* 0x000fc80007ffe0ff */
[----:B------:R-:W-:-:S05]  /*01d0*/  SEL R5, R5, R4, !P0 ;  /* 0x0000000405057207 */ /* 0x000fca0004000000 */
[----:B------:R-:W-:Y:S01]  /*01e0*/  @!P2 IMAD.MOV R5, RZ, RZ, -R5 ;  /* 0x000000ffff05a224 */ /* 0x000fe200078e0a05 */
[----:B--2---:R-:W-:Y:S06]  /*01f0*/  BRA.U !UP0, `(.L_x_0) ;  /* 0x0000000908c87547 */ /* 0x004fec000b800000 */
[----:B------:R-:W-:Y:S01]  /*0200*/  ISETP.GE.U32.AND P2, PT, R4, R7, PT ;  /* 0x000000070400720c */ /* 0x000fe20003f46070 */
[----:B------:R-:W0:Y:S01]  /*0210*/  LDCU UR6, c[0x0][0x398] ;  /* 0x00007300ff0677ac */ /* 0x000e220008000800 */
[-C--:B------:R-:W-:Y:S02]  /*0220*/  LOP3.LUT R2, R0, R26.reuse, RZ, 0x3c, !PT ;  /* 0x0000001a00027212 */ /* 0x080fe400078e3cff */
[----:B------:R-:W-:Y:S01]  /*0230*/  @!P1 IADD3 R3, PT, PT, R3, 0x1, RZ ;  /* 0x0000000103039810 */ /* 0x000fe20007ffe0ff */
[----:B------:R-:W-:Y:S01]  /*0240*/  UISETP.GE.U32.AND UP1, UPT, UR4, 0x8, UPT ;  /* 0x000000080400788c */ /* 0x000fe2000bf26070 */
[----:B------:R-:W-:Y:S01]  /*0250*/  ISETP.GE.AND P0, PT, R2, RZ, PT ;  /* 0x000000ff0200720c */ /* 0x000fe20003f06270 */
[----:B------:R-:W-:Y:S01]  /*0260*/  ULOP3.LUT UR5, UR4, 0x7, URZ, 0xc0, !UPT ;  /* 0x0000000704057892 */ /* 0x000fe2000f8ec0ff */
[----:B------:R-:W-:Y:S02]  /*0270*/  ISETP.NE.AND P1, PT, R26, RZ, PT ;  /* 0x000000ff1a00720c */ /* 0x000fe40003f25270 */
[----:B------:R-:W-:Y:S01]  /*0280*/  LOP3.LUT R2, RZ, R26, RZ, 0x33, !PT ;  /* 0x0000001aff027212 */ /* 0x000fe200078e33ff */
[----:B------:R-:W-:Y:S01]  /*0290*/  UISETP.NE.AND UP0, UPT, UR5, URZ, UPT ;  /* 0x000000ff0500728c */ /* 0x000fe2000bf05270 */
[----:B------:R-:W-:-:S02]  /*02a0*/  MOV R4, RZ ;  /* 0x000000ff00047202 */ /* 0x000fc40000000f00 */
[----:B------:R-:W-:-:S05]  /*02b0*/  @P2 IADD3 R3, PT, PT, R3, 0x1, RZ ;  /* 0x0000000103032810 */ /* 0x000fca0007ffe0ff */
[----:B------:R-:W-:-:S05]  /*02c0*/  @!P0 IMAD.MOV R3, RZ, RZ, -R3 ;  /* 0x000000ffff038224 */ /* 0x000fca00078e0a03 */
[C---:B------:R-:W-:Y:S02]  /*02d0*/  SEL R6, R2.reuse, R3, !P1 ;  /* 0x0000000302067207 */ /* 0x040fe40004800000 */
[----:B------:R-:W-:Y:S02]  /*02e0*/  SEL R3, R2, R5, !P1 ;  /* 0x0000000502037207 */ /* 0x000fe40004800000 */
[C---:B0-----:R-:W-:Y:S01]  /*02f0*/  ISETP.GE.AND P0, PT, R6.reuse, UR6, PT ;  /* 0x0000000606007c0c */ /* 0x041fe2000bf06270 */
[----:B------:R-:W-:Y:S01]  /*0300*/  IMAD R5, R6, UR4, RZ ;  /* 0x0000000406057c24 */ /* 0x000fe2000f8e02ff */
[----:B------:R-:W-:Y:S02]  /*0310*/  MOV R2, RZ ;  /* 0x000000ff00027202 */ /* 0x000fe40000000f00 */
[----:B------:R-:W-:Y:S01]  /*0320*/  ISETP.LT.OR P0, PT, R26, RZ, P0 ;  /* 0x000000ff1a00720c */ /* 0x000fe20000701670 */
[----:B------:R-:W-:-:S12]  /*0330*/  BRA.U !UP1, `(.L_x_1) ;  /* 0x0000000509307547 */ /* 0x000fd8000b800000 */
[----:B------:R-:W0:Y:S01]  /*0340*/  LDC.64 R6, c[0x0][0x380] ;  /* 0x0000e000ff067b82 */ /* 0x000e220000000a00 */
[----:B------:R-:W-:Y:S01]  /*0350*/  ULOP3.LUT UR4, UR4, 0x7ffffff8, URZ, 0xc0, !UPT ;  /* 0x7ffffff804047892 */ /* 0x000fe2000f8ec0ff */
[----:B------:R-:W-:Y:S02]  /*0360*/  HFMA2 R2, -RZ, RZ, 0, 0 ;  /* 0x00000000ff027431 */ /* 0x000fe400000001ff */
[----:B------:R-:W-:Y:S01]  /*0370*/  IMAD.IADD R22, R3, 0x1, R26 ;  /* 0x0000000103167824 */ /* 0x000fe200078e021a */
[----:B------:R-:W-:Y:S01]  /*0380*/  MOV R20, R3 ;  /* 0x0000000300147202 */ /* 0x000fe20000000f00 */
[C-C-:B------:R-:W-:Y:S01]  /*0390*/  IMAD R8, R26.reuse, 0x4, R3.reuse ;  /* 0x000000041a087824 */ /* 0x140fe200078e0203 */
[----:B------:R-:W-:Y:S01]  /*03a0*/  MOV R24, R5 ;  /* 0x0000000500187202 */ /* 0x000fe20000000f00 */
[C-C-:B------:R-:W-:Y:S01]  /*03b0*/  IMAD R9, R26.reuse, 0x7, R3.reuse ;  /* 0x000000071a097824 */ /* 0x140fe200078e0203 */
[----:B------:R-:W-:Y:S01]  /*03c0*/  UIADD3 UR6, UPT, UPT, -UR4, URZ, URZ ;  /* 0x000000ff04067290 */ /* 0x000fe2000fffe1ff */
[----:B------:R-:W-:-:S02]  /*03d0*/  IMAD R21, R26, 0x6, R3 ;  /* 0x000000061a157824 */ /* 0x000fc400078e0203 */
[----:B------:R-:W-:Y:S02]  /*03e0*/  IMAD R23, R26, 0x5, R3 ;  /* 0x000000051a177824 */ /* 0x000fe400078e0203 */
[----:B------:R-:W-:Y:S02]  /*03f0*/  IMAD.U32 R4, RZ, RZ, UR4 ;  /* 0x00000004ff047e24 */ /* 0x000fe4000f8e00ff */
[----:B0-----:R-:W-:-:S03]  /*0400*/  IMAD.WIDE R6, R5, 0x4, R6 ;  /* 0x0000000405067825 */ /* 0x001fc600078e0206 */
[----:B------:R-:W-:Y:S02]  /*0410*/  IADD3 R18, P1, PT, R6, 0x10, RZ ;  /* 0x0000001006127810 */ /* 0x000fe40007f3e0ff */
[C---:B------:R-:W-:Y:S02]  /*0420*/  LEA R6, R26.reuse, R3, 0x1 ;  /* 0x000000031a067211 */ /* 0x040fe400078e08ff */
[----:B------:R-:W-:Y:S01]  /*0430*/  IADD3.X R19, PT, PT, RZ, R7, RZ, P1, !PT ;  /* 0x00000007ff137210 */ /* 0x000fe20000ffe4ff */
[----:B------:R-:W-:-:S08]  /*0440*/  IMAD R7, R26, 0x3, R3 ;  /* 0x000000031a077824 */ /* 0x000fd000078e0203 */
.L_x_2:
[----:B------:R-:W0:Y:S08]  /*0450*/  LDC.64 R14, c[0x0][0x380] ;  /* 0x0000e000ff0e7b82 */ /* 0x000e300000000a00 */
[----:B------:R-:W1:Y:S08]  /*0460*/  LDC.64 R16, c[0x0][0x388] ;  /* 0x0000e200ff107b82 */ /* 0x000e700000000a00 */
[----:B------:R-:W2:Y:S01]  /*0470*/  @!P0 LDC.64 R12, c[0x0][0x388] ;  /* 0x0000e200ff0c8b82 */ /* 0x000ea20000000a00 */
[----:B0-----:R-:W-:-:S07]  /*0480*/  @!P0 IMAD.WIDE R14, R24, 0x4, R14 ;  /* 0x00000004180e8825 */ /* 0x001fce00078e020e */
[----:B------:R-:W0:Y:S01]  /*0490*/  @!P0 LDC.64 R10, c[0x0][0x388] ;  /* 0x0000e200ff0a8b82 */ /* 0x000e220000000a00 */
[----:B------:R3:W4:Y:S01]  /*04a0*/  @!P0 LDG.E R25, desc[UR8][R14.64] ;  /* 0x000000080e198981 */ /* 0x000722000c1e1900 */
[----:B-1----:R-:W-:-:S06]  /*04b0*/  @!P0 IMAD.WIDE R16, R20, 0x4, R16 ;  /* 0x0000000414108825 */ /* 0x002fcc00078e0210 */
[----:B------:R-:W1:Y:S01]  /*04c0*/  @!P0 LDC.64 R26, c[0x0][0x388] ;  /* 0x0000e200ff1a8b82 */ /* 0x000e620000000a00 */
[----:B------:R-:W4:Y:S01]  /*04d0*/  @!P0 LDG.E R16, desc[UR8][R16.64] ;  /* 0x0000000810108981 */ /* 0x000f22000c1e1900 */
[----:B---3--:R-:W-:Y:S01]  /*04e0*/  MOV R14, R18 ;  /* 0x00000012000e7202 */ /* 0x008fe20000000f00 */
[----:B--2---:R-:W-:Y:S01]  /*04f0*/  @!P0 IMAD.WIDE R12, R22, 0x4, R12 ;  /* 0x00000004160c8825 */ /* 0x004fe200078e020c */
[----:B------:R-:W-:-:S05]  /*0500*/  MOV R15, R19 ;  /* 0x00000013000f7202 */ /* 0x000fca0000000f00 */
[----:B------:R-:W2:Y:S04]  /*0510*/  @!P0 LDG.E R13, desc[UR8][R12.64] ;  /* 0x000000080c0d8981 */ /* 0x000ea8000c1e1900 */
[----:B------:R-:W2:Y:S01]  /*0520*/  @!P0 LDG.E R19, desc[UR8][R14.64+-0xc] ;  /* 0xfffff4080e138981 */ /* 0x000ea2000c1e1900 */
[----:B0-----:R-:W-:-:S03]  /*0530*/  @!P0 IMAD.WIDE R10, R6, 0x4, R10 ;  /* 0x00000004060a8825 */ /* 0x001fc600078e020a */
[----:B------:R-:W3:Y:S04]  /*0540*/  @!P0 LDG.E R28, desc[UR8][R14.64+-0x8] ;  /* 0xfffff8080e1c8981 */ /* 0x000ee8000c1e1900 */
[----:B------:R0:W3:Y:S02]  /*0550*/  @!P0 LDG.E R29, desc[UR8][R10.64] ;  /* 0x000000080a1d8981 */ /* 0x0000e4000c1e1900 */
[----:B0-----:R-:W0:Y:S02]  /*0560*/  @!P0 LDC.64 R10, c[0x0][0x388] ;  /* 0x0000e200ff0a8b82 */ /* 0x001e240000000a00 */
[----:B0-----:R-:W-:-:S06]  /*0570*/  @!P0 IMAD.WIDE R10, R21, 0x4, R10 ;  /* 0x00000004150a8825 */ /* 0x001fcc00078e020a */
[----:B------:R-:W5:Y:S04]  /*0580*/  @!P0 LDG.E R11, desc[UR8][R10.64] ;  /* 0x000000080a0b8981 */ /* 0x000f68000c1e1900 */
[----:B------:R-:W5:Y:S01]  /*0590*/  @!P0 LDG.E R10, desc[UR8][R14.64+0x4] ;  /* 0x000004080e0a8981 */ /* 0x000f62000c1e1900 */
[----:B----4-:R-:W-:Y:S02]  /*05a0*/  @!P0 FFMA R2, R25, R16, R2 ;  /* 0x0000001019028223 */ /* 0x010fe40000000002 */
[----:B------:R-:W0:Y:S02]  /*05b0*/  @!P0 LDC.64 R16, c[0x0][0x388] ;  /* 0x0000e200ff108b82 */ /* 0x000e240000000a00 */
[----:B--2---:R-:W-:-:S06]  /*05c0*/  @!P0 FFMA R2, R19, R13, R2 ;  /* 0x0000000d13028223 */ /* 0x004fcc0000000002 */
[----:B------:R-:W2:Y:S08]  /*05d0*/  @!P0 LDC.64 R18, c[0x0][0x388] ;  /* 0x0000e200ff128b82 */ /* 0x000eb00000000a00 */
[----:B------:R-:W4:Y:S01]  /*05e0*/  @!P0 LDC.64 R12, c[0x0][0x388] ;  /* 0x0000e200ff0c8b82 */ /* 0x000f220000000a00 */
[----:B---3--:R-:W-:Y:S01]  /*05f0*/  @!P0 FFMA R2, R28, R29, R2 ;  /* 0x0000001d1c028223 */ /* 0x008fe20000000002 */
[----:B-1----:R-:W-:-:S02]  /*0600*/  @!P0 IMAD.WIDE R28, R7, 0x4, R26 ;  /* 0x00000004071c8825 */ /* 0x002fc400078e021a */
[----:B------:R-:W3:Y:S02]  /*0610*/  @!P0 LDG.E R27, desc[UR8][R14.64+-0x4] ;  /* 0xfffffc080e1b8981 */ /* 0x000ee4000c1e1900 */
[----:B0-----:R-:W-:Y:S02]  /*0620*/  @!P0 IMAD.WIDE R16, R23, 0x4, R16 ;  /* 0x0000000417108825 */ /* 0x001fe400078e0210 */
[----:B------:R-:W3:Y:S01]  /*0630*/  @!P0 LDG.E R25, desc[UR8][R28.64] ;  /* 0x000000081c198981 */ /* 0x000ee2000c1e1900 */
[----:B------:R-:W0:Y:S03]  /*0640*/  LDC R26, c[0x0][0x39c] ;  /* 0x0000e700ff1a7b82 */ /* 0x000e260000000800 */
[----:B------:R-:W5:Y:S01]  /*0650*/  @!P0 LDG.E R17, desc[UR8][R16.64] ;  /* 0x0000000810118981 */ /* 0x000f62000c1e1900 */
[----:B--2---:R-:W-:-:S03]  /*0660*/  @!P0 IMAD.WIDE R18, R8, 0x4, R18 ;  /* 0x0000000408128825 */ /* 0x004fc600078e0212 */
[----:B------:R-:W2:Y:S04]  /*0670*/  @!P0 LDG.E R29, desc[UR8][R14.64] ;  /* 0x000000080e1d8981 */ /* 0x000ea8000c1e1900 */
[----:B------:R1:W2:Y:S01]  /*0680*/  @!P0 LDG.E R19, desc[UR8][R18.64] ;  /* 0x0000000812138981 */ /* 0x0002a2000c1e1900 */
[----:B----4-:R-:W-:-:S03]  /*0690*/  @!P0 IMAD.WIDE R12, R9, 0x4, R12 ;  /* 0x00000004090c8825 */ /* 0x010fc600078e020c */
[----:B------:R-:W4:Y:S04]  /*06a0*/  @!P0 LDG.E R28, desc[UR8][R14.64+0x8] ;  /* 0x000008080e1c8981 */ /* 0x000f28000c1e1900 */
[----:B------:R-:W4:Y:S04]  /*06b0*/  @!P0 LDG.E R12, desc[UR8][R12.64] ;  /* 0x000000080c0c8981 */ /* 0x000f28000c1e1900 */
[----:B------:R-:W4:Y:S01]  /*06c0*/  @!P0 LDG.E R13, desc[UR8][R14.64+0xc] ;  /* 0x00000c080e0d8981 */ /* 0x000f22000c1e1900 */
[----:B------:R-:W-:-:S04]  /*06d0*/  UIADD3 UR6, UPT, UPT, UR6, 0x8, URZ ;  /* 0x0000000806067890 */ /* 0x000fc8000fffe0ff */
[----:B------:R-:W-:Y:S01]  /*06e0*/  UISETP.NE.AND UP1, UPT, UR6, URZ, UPT ;  /* 0x000000ff0600728c */ /* 0x000fe2000bf25270 */
[----:B-1----:R-:W-:Y:S01]  /*06f0*/  IADD3 R18, P1, PT, R14, 0x20, RZ ;  /* 0x000000200e127810 */ /* 0x002fe20007f3e0ff */
[----:B------:R-:W-:Y:S01]  /*0700*/  VIADD R24, R24, 0x8 ;  /* 0x0000000818187836 */ /* 0x000fe20000000000 */
[C---:B0-----:R-:W-:Y:S01]  /*0710*/  LEA R20, R26.reuse, R20, 0x3 ;  /* 0x000000141a147211 */ /* 0x041fe200078e18ff */
[C---:B------:R-:W-:Y:S01]  /*0720*/  IMAD R7, R26.reuse, 0x8, R7 ;  /* 0x000000081a077824 */ /* 0x040fe200078e0207 */
[C---:B------:R-:W-:Y:S01]  /*0730*/  LEA R22, R26.reuse, R22, 0x3 ;  /* 0x000000161a167211 */ /* 0x040fe200078e18ff */
[C---:B------:R-:W-:Y:S01]  /*0740*/  IMAD R23, R26.reuse, 0x8, R23 ;  /* 0x000000081a177824 */ /* 0x040fe200078e0217 */
[C---:B------:R-:W-:Y:S02]  /*0750*/  LEA R6, R26.reuse, R6, 0x3 ;  /* 0x000000061a067211 */ /* 0x040fe400078e18ff */
[C---:B------:R-:W-:Y:S02]  /*0760*/  LEA R8, R26.reuse, R8, 0x3 ;  /* 0x000000081a087211 */ /* 0x040fe400078e18ff */
[----:B------:R-:W-:-:S02]  /*0770*/  LEA R9, R26, R9, 0x3 ;  /* 0x000000091a097211 */ /* 0x000fc400078e18ff */
[----:B------:R-:W-:Y:S01]  /*0780*/  LEA R21, R26, R21, 0x3 ;  /* 0x000000151a157211 */ /* 0x000fe200078e18ff */
[----:B---3--:R-:W-:-:S04]  /*0790*/  @!P0 FFMA R2, R27, R25, R2 ;  /* 0x000000191b028223 */ /* 0x008fc80000000002 */
[----:B--2---:R-:W-:-:S04]  /*07a0*/  @!P0 FFMA R2, R29, R19, R2 ;  /* 0x000000131d028223 */ /* 0x004fc80000000002 */
[----:B-----5:R-:W-:-:S04]  /*07b0*/  @!P0 FFMA R2, R10, R17, R2 ;  /* 0x000000110a028223 */ /* 0x020fc80000000002 */
[----:B----4-:R-:W-:Y:S01]  /*07c0*/  @!P0 FFMA R2, R28, R11, R2 ;  /* 0x0000000b1c028223 */ /* 0x010fe20000000002 */
[----:B------:R-:W-:-:S03]  /*07d0*/  IADD3.X R19, PT, PT, RZ, R15, RZ, P1, !PT ;  /* 0x0000000fff137210 */ /* 0x000fc60000ffe4ff */
[----:B------:R-:W-:Y:S01]  /*07e0*/  @!P0 FFMA R2, R13, R12, R2 ;  /* 0x0000000c0d028223 */ /* 0x000fe20000000002 */
[----:B------:R-:W-:Y:S06]  /*07f0*/  BRA.U UP1, `(.L_x_2) ;  /* 0xfffffffd01147547 */ /* 0x000fec000b83ffff */
.L_x_1:
[----:B------:R-:W-:Y:S05]  /*0800*/  BRA.U !UP0, `(.L_x_0) ;  /* 0x0000000508447547 */ /* 0x000fea000b800000 */
[----:B------:R-:W0:Y:S01]  /*0810*/  LDC R18, c[0x0][0x3a0] ;  /* 0x0000e800ff127b82 */ /* 0x000e220000000800 */
[----:B------:R-:W-:Y:S01]  /*0820*/  UISETP.GE.U32.AND UP0, UPT, UR5, 0x4, UPT ;  /* 0x000000040500788c */ /* 0x000fe2000bf06070 */
[----:B0-----:R-:W-:-:S04]  /*0830*/  LOP3.LUT R19, R18, 0x3, RZ, 0xc0, !PT ;  /* 0x0000000312137812 */ /* 0x001fc800078ec0ff */
[----:B------:R-:W-:-:S04]  /*0840*/  ISETP.NE.AND P1, PT, R19, RZ, PT ;  /* 0x000000ff1300720c */ /* 0x000fc80003f25270 */
[----:B------:R-:W-:Y:S09]  /*0850*/  BRA.U !UP0, `(.L_x_3) ;  /* 0x0000000108907547 */ /* 0x000ff2000b800000 */
[----:B------:R-:W0:Y:S01]  /*0860*/  LDC.64 R16, c[0x0][0x380] ;  /* 0x0000e000ff107b82 */ /* 0x000e220000000a00 */
[----:B------:R-:W1:Y:S01]  /*0870*/  LDCU.64 UR4, c[0x0][0x380] ;  /* 0x00007000ff0477ac */ /* 0x000e620008000a00 */
[C---:B------:R-:W-:Y:S01]  /*0880*/  @!P0 IMAD R20, R4.reuse, R26, R26 ;  /* 0x0000001a04148224 */ /* 0x040fe200078e021a */
[C---:B------:R-:W-:Y:S01]  /*0890*/  IADD3 R13, P2, PT, R5.reuse, R4, RZ ;  /* 0x00000004050d7210 */ /* 0x040fe20007f5e0ff */
[C---:B------:R-:W-:Y:S01]  /*08a0*/  @!P0 IMAD R25, R4.reuse, R26, R3 ;  /* 0x0000001a04198224 */ /* 0x040fe200078e0203 */
[C---:B------:R-:W-:Y:S02]  /*08b0*/  @!P0 IADD3 R23, PT, PT, R5.reuse, R4, RZ ;  /* 0x0000000405178210 */ /* 0x040fe40007ffe0ff */
[----:B------:R-:W-:Y:S01]  /*08c0*/  LEA.HI.X.SX32 R22, R5, RZ, 0x1, P2 ;  /* 0x000000ff05167211 */ /* 0x000fe200010f0eff */
[----:B------:R-:W2:Y:S01]  /*08d0*/  LDC.64 R14, c[0x0][0x388] ;  /* 0x0000e200ff0e7b82 */ /* 0x000ea20000000a00 */
[----:B------:R-:W-:Y:S02]  /*08e0*/  @!P0 IADD3 R21, PT, PT, R3, R20, RZ ;  /* 0x0000001403158210 */ /* 0x000fe40007ffe0ff */
[----:B------:R-:W-:-:S05]  /*08f0*/  @!P0 IADD3 R20, PT, PT, R4, 0x2, RZ ;  /* 0x0000000204148810 */ /* 0x000fca0007ffe0ff */
[----:B------:R-:W3:Y:S01]  /*0900*/  @!P0 LDC.64 R6, c[0x0][0x388] ;  /* 0x0000e200ff068b82 */ /* 0x000ee20000000a00 */
[----:B-1----:R-:W-:-:S04]  /*0910*/  LEA R12, P2, R13, UR4, 0x2 ;  /* 0x000000040d0c7c11 */ /* 0x002fc8000f8410ff */
[----:B------:R-:W-:-:S03]  /*0920*/  LEA.HI.X R13, R13, UR5, R22, 0x2, P2 ;  /* 0x000000050d0d7c11 */ /* 0x000fc600090f1416 */
[----:B------:R-:W1:Y:S01]  /*0930*/  @!P0 LDC.64 R8, c[0x0][0x388] ;  /* 0x0000e200ff088b82 */ /* 0x000e620000000a00 */
[----:B0-----:R-:W-:-:S04]  /*0940*/  @!P0 IMAD.WIDE R16, R23, 0x4, R16 ;  /* 0x0000000417108825 */ /* 0x001fc800078e0210 */
[----:B------:R-:W-:Y:S02]  /*0950*/  @!P0 VIADD R22, R4, 0x3 ;  /* 0x0000000304168836 */ /* 0x000fe40000000000 */
[----:B------:R-:W4:Y:S01]  /*0960*/  @!P0 LDG.E R17, desc[UR8][R16.64] ;  /* 0x0000000810118981 */ /* 0x000f22000c1e1900 */
[----:B------:R-:W0:Y:S01]  /*0970*/  @!P0 LDC.64 R10, c[0x0][0x388] ;  /* 0x0000e200ff0a8b82 */ /* 0x000e220000000a00 */
[----:B--2---:R-:W-:Y:S02]  /*0980*/  @!P0 IMAD.WIDE R14, R25, 0x4, R14 ;  /* 0x00000004190e8825 */ /* 0x004fe400078e020e */
[----:B------:R-:W2:Y:S02]  /*0990*/  @!P0 LDG.E R25, desc[UR8][R12.64+0xc] ;  /* 0x00000c080c198981 */ /* 0x000ea4000c1e1900 */
[----:B---3--:R-:W-:Y:S02]  /*09a0*/  @!P0 IMAD.WIDE R6, R21, 0x4, R6 ;  /* 0x0000000415068825 */ /* 0x008fe400078e0206 */
[----:B------:R-:W4:Y:S02]  /*09b0*/  @!P0 LDG.E R14, desc[UR8][R14.64] ;  /* 0x000000080e0e8981 */ /* 0x000f24000c1e1900 */
[----:B------:R-:W-:-:S02]  /*09c0*/  @!P0 IMAD R21, R20, R26, R3 ;  /* 0x0000001a14158224 */ /* 0x000fc400078e0203 */
[----:B------:R-:W-:Y:S01]  /*09d0*/  @!P0 IMAD R23, R22, R26, R3 ;  /* 0x0000001a16178224 */ /* 0x000fe200078e0203 */
[----:B------:R-:W3:Y:S01]  /*09e0*/  @!P0 LDG.E R6, desc[UR8][R6.64] ;  /* 0x0000000806068981 */ /* 0x000ee2000c1e1900 */
[----:B-1----:R-:W-:-:S03]  /*09f0*/  @!P0 IMAD.WIDE R8, R21, 0x4, R8 ;  /* 0x0000000415088825 */ /* 0x002fc600078e0208 */
[----:B------:R-:W3:Y:S04]  /*0a00*/  @!P0 LDG.E R21, desc[UR8][R12.64+0x4] ;  /* 0x000004080c158981 */ /* 0x000ee8000c1e1900 */
[----:B------:R-:W5:Y:S01]  /*0a10*/  @!P0 LDG.E R8, desc[UR8][R8.64] ;  /* 0x0000000808088981 */ /* 0x000f62000c1e1900 */
[----:B0-----:R-:W-:-:S03]  /*0a20*/  @!P0 IMAD.WIDE R10, R23, 0x4, R10 ;  /* 0x00000004170a8825 */ /* 0x001fc600078e020a */
[----:B------:R-:W5:Y:S04]  /*0a30*/  @!P0 LDG.E R23, desc[UR8][R12.64+0x8] ;  /* 0x000008080c178981 */ /* 0x000f68000c1e1900 */
[----:B------:R-:W2:Y:S01]  /*0a40*/  @!P0 LDG.E R10, desc[UR8][R10.64] ;  /* 0x000000080a0a8981 */ /* 0x000ea2000c1e1900 */
[----:B------:R-:W-:Y:S01]  /*0a50*/  IADD3 R4, PT, PT, R4, 0x4, RZ ;  /* 0x0000000404047810 */ /* 0x000fe20007ffe0ff */
[----:B----4-:R-:W-:-:S04]  /*0a60*/  @!P0 FFMA R2, R17, R14, R2 ;  /* 0x0000000e11028223 */ /* 0x010fc80000000002 */
[----:B---3--:R-:W-:-:S04]  /*0a70*/  @!P0 FFMA R2, R21, R6, R2 ;  /* 0x0000000615028223 */ /* 0x008fc80000000002 */
[----:B-----5:R-:W-:-:S04]  /*0a80*/  @!P0 FFMA R2, R23, R8, R2 ;  /* 0x0000000817028223 */ /* 0x020fc80000000002 */
[----:B--2---:R-:W-:-:S07]  /*0a90*/  @!P0 FFMA R2, R25, R10, R2 ;  /* 0x0000000a19028223 */ /* 0x004fce0000000002 */
.L_x_3:
[----:B------:R-:W-:Y:S05]  /*0aa0*/  @!P1 BRA `(.L_x_0) ;  /* 0x00000000009c9947 */ /* 0x000fea0003800000 */
[----:B------:R-:W0:Y:S01]  /*0ab0*/  LDC.64 R6, c[0x0][0x380] ;  /* 0x0000e000ff067b82 */ /* 0x000e220000000a00 */
[----:B------:R-:W-:Y:S02]  /*0ac0*/  ISETP.NE.AND P2, PT, R19, 0x1, PT ;  /* 0x000000011300780c */ /* 0x000fe40003f45270 */
[----:B------:R-:W-:Y:S02]  /*0ad0*/  LOP3.LUT R18, R18, 0x1, RZ, 0xc0, !PT ;  /* 0x0000000112127812 */ /* 0x000fe400078ec0ff */
[----:B------:R-:W-:Y:S02]  /*0ae0*/  MOV R19, R2 ;  /* 0x0000000200137202 */ /* 0x000fe40000000f00 */
[----:B------:R-:W-:Y:S01]  /*0af0*/  ISETP.NE.U32.OR P1, PT, R18, 0x1, P0 ;  /* 0x000000011200780c */ /* 0x000fe20000725470 */
[----:B------:R-:W1:Y:S06]  /*0b00*/  LDC.64 R8, c[0x0][0x388] ;  /* 0x0000e200ff087b82 */ /* 0x000e6c0000000a00 */
[----:B------:R-:W-:Y:S06]  /*0b10*/  @!P2 BRA `(.L_x_4) ;  /* 0x00000000005ca947 */ /* 0x000fec0003800000 */
[----:B------:R-:W2:Y:S01]  /*0b20*/  LDC.64 R14, c[0x0][0x380] ;  /* 0x0000e000ff0e7b82 */ /* 0x000ea20000000a00 */
[C---:B------:R-:W-:Y:S01]  /*0b30*/  @!P0 IADD3 R21, PT, PT, R5.reuse, R4, RZ ;  /* 0x0000000405158210 */ /* 0x040fe20007ffe0ff */
[----:B------:R-:W-:Y:S01]  /*0b40*/  @!P0 IMAD R22, R4, R26, R26 ;  /* 0x0000001a04168224 */ /* 0x000fe200078e021a */
[----:B------:R-:W-:-:S03]  /*0b50*/  @!P0 IADD3 R19, P2, PT, R5, R4, RZ ;  /* 0x0000000405138210 */ /* 0x000fc60007f5e0ff */
[----:B------:R-:W-:Y:S01]  /*0b60*/  @!P0 IMAD.IADD R23, R3, 0x1, R22 ;  /* 0x0000000103178824 */ /* 0x000fe200078e0216 */
[----:B------:R-:W-:Y:S01]  /*0b70*/  @!P0 LEA.HI.X.SX32 R20, R5, RZ, 0x1, P2 ;  /* 0x000000ff05148211 */ /* 0x000fe200010f0eff */
[----:B------:R-:W3:Y:S08]  /*0b80*/  @!P0 LDC.64 R10, c[0x0][0x380] ;  /* 0x0000e000ff0a8b82 */ /* 0x000ef00000000a00 */
[----:B------:R-:W4:Y:S08]  /*0b90*/  LDC.64 R16, c[0x0][0x388] ;  /* 0x0000e200ff107b82 */ /* 0x000f300000000a00 */
[----:B------:R-:W5:Y:S01]  /*0ba0*/  @!P0 LDC.64 R12, c[0x0][0x388] ;  /* 0x0000e200ff0c8b82 */ /* 0x000f620000000a00 */
[----:B--2---:R-:W-:-:S04]  /*0bb0*/  @!P0 IMAD.WIDE R14, R21, 0x4, R14 ;  /* 0x00000004150e8825 */ /* 0x004fc800078e020e */
[----:B------:R-:W-:Y:S02]  /*0bc0*/  @!P0 IMAD R21, R4, R26, R3 ;  /* 0x0000001a04158224 */ /* 0x000fe400078e0203 */
[----:B------:R-:W2:Y:S01]  /*0bd0*/  @!P0 LDG.E R15, desc[UR8][R14.64] ;  /* 0x000000080e0f8981 */ /* 0x000ea2000c1e1900 */
[----:B---3--:R-:W-:-:S04]  /*0be0*/  @!P0 LEA R10, P2, R19, R10, 0x2 ;  /* 0x0000000a130a8211 */ /* 0x008fc800078410ff */
[----:B------:R-:W-:Y:S01]  /*0bf0*/  @!P0 LEA.HI.X R11, R19, R11, R20, 0x2, P2 ;  /* 0x0000000b130b8211 */ /* 0x000fe200010f1414 */
[----:B----4-:R-:W-:-:S05]  /*0c00*/  @!P0 IMAD.WIDE R16, R21, 0x4, R16 ;  /* 0x0000000415108825 */ /* 0x010fca00078e0210 */
[----:B------:R-:W3:Y:S04]  /*0c10*/  @!P0 LDG.E R11, desc[UR8][R10.64+0x4] ;  /* 0x000004080a0b8981 */ /* 0x000ee8000c1e1900 */
[----:B------:R-:W2:Y:S01]  /*0c20*/  @!P0 LDG.E R16, desc[UR8][R16.64] ;  /* 0x0000000810108981 */ /* 0x000ea2000c1e1900 */
[----:B-----5:R-:W-:-:S06]  /*0c30*/  @!P0 IMAD.WIDE R12, R23, 0x4, R12 ;  /* 0x00000004170c8825 */ /* 0x020fcc00078e020c */
[----:B------:R-:W3:Y:S01]  /*0c40*/  @!P0 LDG.E R13, desc[UR8][R12.64] ;  /* 0x000000080c0d8981 */ /* 0x000ee2000c1e1900 */
[----:B------:R-:W-:Y:S01]  /*0c50*/  IADD3 R4, PT, PT, R4, 0x2, RZ ;  /* 0x0000000204047810 */ /* 0x000fe20007ffe0ff */
[----:B--2---:R-:W-:-:S04]  /*0c60*/  @!P0 FFMA R2, R15, R16, R2 ;  /* 0x000000100f028223 */ /* 0x004fc80000000002 */
[----:B---3--:R-:W-:-:S05]  /*0c70*/  @!P0 FFMA R2, R13, R11, R2 ;  /* 0x0000000b0d028223 */ /* 0x008fca0000000002 */
[----:B------:R-:W-:-:S07]  /*0c80*/  MOV R19, R2 ;  /* 0x0000000200137202 */ /* 0x000fce0000000f00 */
.L_x_4:
[----:B------:R-:W-:Y:S01]  /*0c90*/  @!P1 IADD3 R5, PT, PT, R5, R4, RZ ;  /* 0x0000000405059210 */ /* 0x000fe20007ffe0ff */
[----:B------:R-:W-:-:S04]  /*0ca0*/  @!P1 IMAD R3, R4, R26, R3 ;  /* 0x0000001a04039224 */ /* 0x000fc800078e0203 */
[----:B0-----:R-:W-:-:S04]  /*0cb0*/  @!P1 IMAD.WIDE R6, R5, 0x4, R6 ;  /* 0x0000000405069825 */ /* 0x001fc800078e0206 */
[----:B-1----:R-:W-:Y:S02]  /*0cc0*/  @!P1 IMAD.WIDE R8, R3, 0x4, R8 ;  /* 0x0000000403089825 */ /* 0x002fe400078e0208 */
[----:B------:R-:W2:Y:S04]  /*0cd0*/  @!P1 LDG.E R6, desc[UR8][R6.64] ;  /* 0x0000000806069981 */ /* 0x000ea8000c1e1900 */
[----:B------:R-:W2:Y:S01]  /*0ce0*/  @!P1 LDG.E R8, desc[UR8][R8.64] ;  /* 0x0000000808089981 */ /* 0x000ea2000c1e1900 */
[----:B------:R-:W-:-:S04]  /*0cf0*/  ISETP.NE.U32.AND P0, PT, R18, 0x1, PT ;  /* 0x000000011200780c */ /* 0x000fc80003f05070 */
[----:B------:R-:W-:Y:S01]  /*0d00*/  FSEL R2, R19, R2, !P0 ;  /* 0x0000000213027208 */ /* 0x000fe20004000000 */
[----:B--2---:R-:W-:-:S08]  /*0d10*/  @!P1 FFMA R2, R6, R8, R19 ;  /* 0x0000000806029223 */ /* 0x004fd00000000013 */
.L_x_0:
[----:B------:R-:W0:Y:S02]  /*0d20*/  LDC.64 R4, c[0x0][0x390] ;  /* 0x0000e400ff047b82 */ /* 0x000e240000000a00 */
[----:B0-----:R-:W-:-:S05]  /*0d30*/  IMAD.WIDE R4, R0, 0x4, R4 ;  /* 0x0000000400047825 */ /* 0x001fca00078e0204 */
[----:B------:R-:W-:Y:S01]  /*0d40*/  STG.E desc[UR8][R4.64], R2 ;  /* 0x0000000204007986 */ /* 0x000fe2000c101908 */
[----:B------:R-:W-:Y:S05]  /*0d50*/  EXIT ;  /* 0x000000000000794d */ /* 0x000fea0003800000 */
.L_x_5:
[----:B------:R-:W-:-:S00]  /*0d60*/  BRA `(.L_x_5) ;  /* 0xfffffffc00fc7947 */ /* 0x000fc0000383ffff */
[----:B------:R-:W-:-:S00]  /*0d70*/  NOP ;  /* 0x0000000000007918 */ /* 0x000fc00000000000 */
        /* <DEDUP_REMOVED lines=8> */
.L_x_6:


//--------------------- .nv.shared.reserved.0     --------------------------
	.section	.nv.shared.reserved.0,"aw",@nobits
	.weak		__nv_reservedSMEM_offset_0_alias
	.size		__nv_reservedSMEM_offset_0_alias, 0, 64
	.other		__nv_reservedSMEM_offset_0_alias,@"STO_CUDA_RESERVED_SHARED STV_DEFAULT"
__nv_reservedSMEM_offset_0_alias:
	.zero		0
	.zero		64


//--------------------- .nv.constant0._Z4gemmPfS_S_iii --------------------------
	.section	.nv.constant0._Z4gemmPfS_S_iii,"a",@progbits
	.sectionflags	@""
	.align	4
.nv.constant0._Z4gemmPfS_S_iii:
	.zero		932


//--------------------- SYMBOLS --------------------------

	.type		.nv.reservedSmem.offset0,@object
	.size		.nv.reservedSmem.offset0,0x4
